//
// Generated by NVIDIA NVVM Compiler
//
// Compiler Build ID: CL-36424714
// Cuda compilation tools, release 13.0, V13.0.88
// Based on NVVM 20.0.0
//

.version 9.0
.target sm_100
.address_size 64

	// .globl	_Z4multPdS_S_i

.visible .entry _Z4multPdS_S_i(
	.param .u64 .ptr .align 1 _Z4multPdS_S_i_param_0,
	.param .u64 .ptr .align 1 _Z4multPdS_S_i_param_1,
	.param .u64 .ptr .align 1 _Z4multPdS_S_i_param_2,
	.param .u32 _Z4multPdS_S_i_param_3
)
{
	.reg .pred 	%p<6>;
	.reg .b32 	%r<53>;
	.reg .b64 	%rd<22>;
	.reg .b64 	%fd<44>;

	ld.param.u64 	%rd1, [_Z4multPdS_S_i_param_0];
	ld.param.u64 	%rd2, [_Z4multPdS_S_i_param_1];
	ld.param.u64 	%rd3, [_Z4multPdS_S_i_param_2];
	ld.param.u32 	%r26, [_Z4multPdS_S_i_param_3];
	mov.u32 	%r27, %ntid.x;
	mov.u32 	%r28, %ctaid.x;
	mov.u32 	%r29, %tid.x;
	mad.lo.s32 	%r30, %r27, %r28, %r29;
	shr.u32 	%r1, %r30, 5;
	mov.u32 	%r31, %ntid.y;
	mov.u32 	%r32, %ctaid.y;
	mov.u32 	%r33, %tid.y;
	mad.lo.s32 	%r2, %r31, %r32, %r33;
	mul.lo.s32 	%r34, %r26, %r1;
	cvt.s64.s32 	%rd4, %r34;
	cvt.u64.u32 	%rd5, %r2;
	add.s64 	%rd6, %rd4, %rd5;
	shl.b64 	%rd7, %rd6, 3;
	add.s64 	%rd8, %rd3, %rd7;
	wmma.load.c.sync.aligned.row.m8n8k4.f64 	{%fd43, %fd42}, [%rd8], %r26;
	setp.lt.s32 	%p1, %r26, 1;
	@%p1 bra 	$L__BB0_7;
	mul.lo.s32 	%r36, %r1, %r26;
	shl.b32 	%r3, %r36, 3;
	mul.lo.s32 	%r37, %r2, %r26;
	shl.b32 	%r4, %r37, 3;
	add.s32 	%r38, %r26, -1;
	shr.u32 	%r39, %r38, 2;
	add.s32 	%r5, %r39, 1;
	and.b32  	%r6, %r5, 3;
	setp.lt.u32 	%p2, %r26, 13;
	mov.b32 	%r49, 0;
	@%p2 bra 	$L__BB0_4;
	and.b32  	%r41, %r5, 2147483644;
	neg.s32 	%r45, %r41;
	mov.b32 	%r49, 0;
	mov.u32 	%r46, %r3;
	mov.u32 	%r47, %r4;
$L__BB0_3:
	mul.wide.u32 	%rd9, %r46, 8;
	add.s64 	%rd10, %rd1, %rd9;
	wmma.load.a.sync.aligned.row.m8n8k4.f64 	{%fd18}, [%rd10], %r26;
	mul.wide.u32 	%rd11, %r47, 8;
	add.s64 	%rd12, %rd2, %rd11;
	wmma.load.b.sync.aligned.col.m8n8k4.f64 	{%fd19}, [%rd12], %r26;
	bar.sync 	0;
	wmma.mma.sync.aligned.row.col.m8n8k4.f64.f64.f64.f64.rn {%fd20, %fd21}, {%fd18}, {%fd19}, {%fd43, %fd42};
	bar.sync 	0;
	wmma.load.a.sync.aligned.row.m8n8k4.f64 	{%fd22}, [%rd10+32], %r26;
	wmma.load.b.sync.aligned.col.m8n8k4.f64 	{%fd23}, [%rd12+32], %r26;
	bar.sync 	0;
	wmma.mma.sync.aligned.row.col.m8n8k4.f64.f64.f64.f64.rn {%fd24, %fd25}, {%fd22}, {%fd23}, {%fd20, %fd21};
	bar.sync 	0;
	wmma.load.a.sync.aligned.row.m8n8k4.f64 	{%fd26}, [%rd10+64], %r26;
	wmma.load.b.sync.aligned.col.m8n8k4.f64 	{%fd27}, [%rd12+64], %r26;
	bar.sync 	0;
	wmma.mma.sync.aligned.row.col.m8n8k4.f64.f64.f64.f64.rn {%fd28, %fd29}, {%fd26}, {%fd27}, {%fd24, %fd25};
	bar.sync 	0;
	wmma.load.a.sync.aligned.row.m8n8k4.f64 	{%fd30}, [%rd10+96], %r26;
	wmma.load.b.sync.aligned.col.m8n8k4.f64 	{%fd31}, [%rd12+96], %r26;
	bar.sync 	0;
	wmma.mma.sync.aligned.row.col.m8n8k4.f64.f64.f64.f64.rn {%fd43, %fd42}, {%fd30}, {%fd31}, {%fd28, %fd29};
	bar.sync 	0;
	add.s32 	%r49, %r49, 16;
	add.s32 	%r47, %r47, 16;
	add.s32 	%r46, %r46, 16;
	add.s32 	%r45, %r45, 4;
	setp.ne.s32 	%p3, %r45, 0;
	@%p3 bra 	$L__BB0_3;
$L__BB0_4:
	setp.eq.s32 	%p4, %r6, 0;
	@%p4 bra 	$L__BB0_7;
	add.s32 	%r52, %r49, %r4;
	add.s32 	%r51, %r49, %r3;
	neg.s32 	%r50, %r6;
$L__BB0_6:
	.pragma "nounroll";
	mul.wide.u32 	%rd13, %r51, 8;
	add.s64 	%rd14, %rd1, %rd13;
	wmma.load.a.sync.aligned.row.m8n8k4.f64 	{%fd32}, [%rd14], %r26;
	mul.wide.u32 	%rd15, %r52, 8;
	add.s64 	%rd16, %rd2, %rd15;
	wmma.load.b.sync.aligned.col.m8n8k4.f64 	{%fd33}, [%rd16], %r26;
	bar.sync 	0;
	wmma.mma.sync.aligned.row.col.m8n8k4.f64.f64.f64.f64.rn {%fd43, %fd42}, {%fd32}, {%fd33}, {%fd43, %fd42};
	bar.sync 	0;
	add.s32 	%r52, %r52, 4;
	add.s32 	%r51, %r51, 4;
	add.s32 	%r50, %r50, 1;
	setp.ne.s32 	%p5, %r50, 0;
	@%p5 bra 	$L__BB0_6;
$L__BB0_7:
	mul.lo.s32 	%r42, %r1, %r26;
	shl.b32 	%r43, %r42, 3;
	cvt.s64.s32 	%rd17, %r43;
	shl.b32 	%r44, %r2, 3;
	cvt.u64.u32 	%rd18, %r44;
	add.s64 	%rd19, %rd17, %rd18;
	shl.b64 	%rd20, %rd19, 3;
	add.s64 	%rd21, %rd3, %rd20;
	wmma.store.d.sync.aligned.row.m8n8k4.f64 	[%rd21], {%fd43, %fd42}, %r26;
	ret;

}


// ===== COMPILED SASS (sm_100) =====

	.target	sm_100

	.elftype	@"ET_EXEC"


//--------------------- .note.nv.tkinfo           --------------------------
	.section	.note.nv.tkinfo,"",@"SHT_NOTE"
	.sectionflags	@"SHF_NOTE_NV_TKINFO"
	.tkinfo
        /*0018*/ 	.word	0x00000002
        /*0030*/ 	.string	""
        /*0030*/ 	.string	"ptxas"
        /*0030*/ 	.string	"Cuda compilation tools, release 13.0, V13.0.88"
        /*0030*/ 	.string	"Build cuda_13.0.r13.0/compiler.36424714_0"
        /*0030*/ 	.string	"-arch sm_100 -m 64 "



//--------------------- .note.nv.cuinfo           --------------------------
	.section	.note.nv.cuinfo,"",@"SHT_NOTE"
	.sectionflags	@"SHF_NOTE_NV_CUINFO"
        /*0018*/ 	.short	0x0002
        /*001a*/ 	.short	0x0064
        /*001c*/ 	.short	0x0082
	.zero		2


//--------------------- .nv.info                  --------------------------
	.section	.nv.info,"",@"SHT_CUDA_INFO"
	.align	4


	//----- nvinfo : EIATTR_REGCOUNT
	.align		4
        /*0000*/ 	.byte	0x04, 0x2f
        /*0002*/ 	.short	(.L_1 - .L_0)
	.align		4
.L_0:
        /*0004*/ 	.word	index@(_Z4multPdS_S_i)
        /*0008*/ 	.word	0x00000020


	//----- nvinfo : EIATTR_FRAME_SIZE
	.align		4
.L_1:
        /*000c*/ 	.byte	0x04, 0x11
        /*000e*/ 	.short	(.L_3 - .L_2)
	.align		4
.L_2:
        /*0010*/ 	.word	index@(_Z4multPdS_S_i)
        /*0014*/ 	.word	0x00000000


	//----- nvinfo : EIATTR_MIN_STACK_SIZE
	.align		4
.L_3:
        /*0018*/ 	.byte	0x04, 0x12
        /*001a*/ 	.short	(.L_5 - .L_4)
	.align		4
.L_4:
        /*001c*/ 	.word	index@(_Z4multPdS_S_i)
        /*0020*/ 	.word	0x00000000
.L_5:


//--------------------- .nv.compat                --------------------------
	.section	.nv.compat,"",@"SHT_CUDA_COMPAT_INFO"
	.align	4
        /*0000*/ 	.byte	0x02, 0x09, 0x00, 0x00, 0x02, 0x02, 0x01, 0x00, 0x02, 0x05, 0x05, 0x00, 0x03, 0x07, 0x01, 0x01
        /*0010*/ 	.byte	0x02, 0x03, 0x00, 0x00, 0x02, 0x06, 0x01, 0x00, 0x04, 0x0b, 0x08, 0x00, 0x01, 0x00, 0x00, 0x00
        /*0020*/ 	.byte	0x00, 0x00, 0x00, 0x00


//--------------------- .nv.info._Z4multPdS_S_i   --------------------------
	.section	.nv.info._Z4multPdS_S_i,"",@"SHT_CUDA_INFO"
	.sectionflags	@""
	.align	4


	//----- nvinfo : EIATTR_CUDA_API_VERSION
	.align		4
        /*0000*/ 	.byte	0x04, 0x37
        /*0002*/ 	.short	(.L_7 - .L_6)
.L_6:
        /*0004*/ 	.word	0x00000082


	//----- nvinfo : EIATTR_KPARAM_INFO
	.align		4
.L_7:
        /*0008*/ 	.byte	0x04, 0x17
        /*000a*/ 	.short	(.L_9 - .L_8)
.L_8:
        /*000c*/ 	.word	0x00000000
        /*0010*/ 	.short	0x0003
        /*0012*/ 	.short	0x0018
        /*0014*/ 	.byte	0x00, 0xf0, 0x11, 0x00


	//----- nvinfo : EIATTR_KPARAM_INFO
	.align		4
.L_9:
        /*0018*/ 	.byte	0x04, 0x17
        /*001a*/ 	.short	(.L_11 - .L_10)
.L_10:
        /*001c*/ 	.word	0x00000000
        /*0020*/ 	.short	0x0002
        /*0022*/ 	.short	0x0010
        /*0024*/ 	.byte	0x00, 0xf5, 0x21, 0x00


	//----- nvinfo : EIATTR_KPARAM_INFO
	.align		4
.L_11:
        /*0028*/ 	.byte	0x04, 0x17
        /*002a*/ 	.short	(.L_13 - .L_12)
.L_12:
        /*002c*/ 	.word	0x00000000
        /*0030*/ 	.short	0x0001
        /*0032*/ 	.short	0x0008
        /*0034*/ 	.byte	0x00, 0xf5, 0x21, 0x00


	//----- nvinfo : EIATTR_KPARAM_INFO
	.align		4
.L_13:
        /*0038*/ 	.byte	0x04, 0x17
        /*003a*/ 	.short	(.L_15 - .L_14)
.L_14:
        /*003c*/ 	.word	0x00000000
        /*0040*/ 	.short	0x0000
        /*0042*/ 	.short	0x0000
        /*0044*/ 	.byte	0x00, 0xf5, 0x21, 0x00


	//----- nvinfo : EIATTR_SPARSE_MMA_MASK
	.align		4
.L_15:
        /*0048*/ 	.byte	0x03, 0x50
        /*004a*/ 	.short	0x0000


	//----- nvinfo : EIATTR_WMMA_USED
	.align		4
        /*004c*/ 	.byte	0x01, 0x2b
	.zero		2


	//----- nvinfo : EIATTR_MAXREG_COUNT
	.align		4
        /*0050*/ 	.byte	0x03, 0x1b
        /*0052*/ 	.short	0x00ff


	//----- nvinfo : EIATTR_NUM_BARRIERS
	.align		4
        /*0054*/ 	.byte	0x02, 0x4c
        /*0056*/ 	.byte	0x01
	.zero		1


	//----- nvinfo : EIATTR_MERCURY_ISA_VERSION
	.align		4
        /*0058*/ 	.byte	0x03, 0x5f
        /*005a*/ 	.short	0x0101


	//----- nvinfo : EIATTR_VRC_CTA_INIT_COUNT
	.align		4
        /*005c*/ 	.byte	0x02, 0x4a
	.zero		1
	.zero		1


	//----- nvinfo : EIATTR_EXIT_INSTR_OFFSETS
	.align		4
        /*0060*/ 	.byte	0x04, 0x1c
        /*0062*/ 	.short	(.L_17 - .L_16)


	//   ....[0]....
.L_16:
        /*0064*/ 	.word	0x00000770


	//----- nvinfo : EIATTR_CBANK_PARAM_SIZE
	.align		4
.L_17:
        /*0068*/ 	.byte	0x03, 0x19
        /*006a*/ 	.short	0x001c


	//----- nvinfo : EIATTR_PARAM_CBANK
	.align		4
        /*006c*/ 	.byte	0x04, 0x0a
        /*006e*/ 	.short	(.L_19 - .L_18)
	.align		4
.L_18:
        /*0070*/ 	.word	index@(.nv.constant0._Z4multPdS_S_i)
        /*0074*/ 	.short	0x0380
        /*0076*/ 	.short	0x001c


	//----- nvinfo : EIATTR_SW_WAR
	.align		4
.L_19:
        /*0078*/ 	.byte	0x04, 0x36
        /*007a*/ 	.short	(.L_21 - .L_20)
.L_20:
        /*007c*/ 	.word	0x00000008
.L_21:


//--------------------- .nv.callgraph             --------------------------
	.section	.nv.callgraph,"",@"SHT_CUDA_CALLGRAPH"
	.align	4
	.sectionentsize	8
	.align		4
        /*0000*/ 	.word	0x00000000
	.align		4
        /*0004*/ 	.word	0xffffffff
	.align		4
        /*0008*/ 	.word	0x00000000
	.align		4
        /*000c*/ 	.word	0xfffffffe
	.align		4
        /*0010*/ 	.word	0x00000000
	.align		4
        /*0014*/ 	.word	0xfffffffd
	.align		4
        /*0018*/ 	.word	0x00000000
	.align		4
        /*001c*/ 	.word	0xfffffffc


//--------------------- .text._Z4multPdS_S_i      --------------------------
	.section	.text._Z4multPdS_S_i,"ax",@progbits
	.align	128
        .global         _Z4multPdS_S_i
        .type           _Z4multPdS_S_i,@function
        .size           _Z4multPdS_S_i,(.L_x_5 - _Z4multPdS_S_i)
        .other          _Z4multPdS_S_i,@"STO_CUDA_ENTRY STV_DEFAULT"
_Z4multPdS_S_i:
.text._Z4multPdS_S_i:
[----:B------:R-:W-:Y:S01]  /*0000*/  LDC R1, c[0x0][0x37c] ;  /* 0x0000df00ff017b82 */ /* 0x000fe20000000800 */
[----:B------:R-:W0:Y:S01]  /*0010*/  S2R R2, SR_CTAID.X ;  /* 0x0000000000027919 */ /* 0x000e220000002500 */
[----:B------:R-:W0:Y:S01]  /*0020*/  LDCU UR4, c[0x0][0x360] ;  /* 0x00006c00ff0477ac */ /* 0x000e220008000800 */
[----:B------:R-:W-:Y:S01]  /*0030*/  IMAD.MOV.U32 R7, RZ, RZ, RZ ;  /* 0x000000ffff077224 */ /* 0x000fe200078e00ff */
[----:B------:R-:W0:Y:S01]  /*0040*/  S2R R3, SR_TID.X ;  /* 0x0000000000037919 */ /* 0x000e220000002100 */
[----:B------:R-:W1:Y:S01]  /*0050*/  LDCU UR5, c[0x0][0x364] ;  /* 0x00006c80ff0577ac */ /* 0x000e620008000800 */
[----:B------:R-:W1:Y:S01]  /*0060*/  S2R R4, SR_CTAID.Y ;  /* 0x0000000000047919 */ /* 0x000e620000002600 */
[----:B------:R-:W2:Y:S01]  /*0070*/  LDCU UR7, c[0x0][0x398] ;  /* 0x00007300ff0777ac */ /* 0x000ea20008000800 */
[----:B------:R-:W3:Y:S01]  /*0080*/  S2R R0, SR_LANEID ;  /* 0x0000000000007919 */ /* 0x000ee20000000000 */
[----:B------:R-:W4:Y:S01]  /*0090*/  LDCU.64 UR10, c[0x0][0x390] ;  /* 0x00007200ff0a77ac */ /* 0x000f220008000a00 */
[----:B------:R-:W1:Y:S01]  /*00a0*/  S2R R5, SR_TID.Y ;  /* 0x0000000000057919 */ /* 0x000e620000002200 */
[----:B------:R-:W4:Y:S01]  /*00b0*/  LDCU.64 UR8, c[0x0][0x358] ;  /* 0x00006b00ff0877ac */ /* 0x000f220008000a00 */
[----:B0-----:R-:W-:-:S05]  /*00c0*/  IMAD R2, R2, UR4, R3 ;  /* 0x0000000402027c24 */ /* 0x001fca000f8e0203 */
[----:B------:R-:W-:Y:S01]  /*00d0*/  SHF.R.U32.HI R3, RZ, 0x5, R2 ;  /* 0x00000005ff037819 */ /* 0x000fe20000011602 */
[----:B---3--:R-:W-:-:S04]  /*00e0*/  IMAD.SHL.U32 R6, R0, 0x2, RZ ;  /* 0x0000000200067824 */ /* 0x008fc800078e00ff */
[----:B--2---:R-:W-:Y:S02]  /*00f0*/  IMAD R3, R3, UR7, RZ ;  /* 0x0000000703037c24 */ /* 0x004fe4000f8e02ff */
[----:B-1----:R-:W-:Y:S01]  /*0100*/  IMAD R2, R4, UR5, R5 ;  /* 0x0000000504027c24 */ /* 0x002fe2000f8e0205 */
[----:B------:R-:W-:Y:S02]  /*0110*/  LOP3.LUT R6, R6, 0x6, RZ, 0xe2, !PT ;  /* 0x0000000606067812 */ /* 0x000fe400078ee2ff */
[----:B------:R-:W-:Y:S02]  /*0120*/  SHF.R.U32.HI R4, RZ, 0x2, R0 ;  /* 0x00000002ff047819 */ /* 0x000fe40000011600 */
[----:B------:R-:W-:-:S03]  /*0130*/  IADD3 R5, P0, PT, R2, R3, RZ ;  /* 0x0000000302057210 */ /* 0x000fc60007f1e0ff */
[----:B------:R-:W-:Y:S01]  /*0140*/  IMAD.WIDE.U32 R6, R4, UR7, R6 ;  /* 0x0000000704067c25 */ /* 0x000fe2000f8e0006 */
[----:B------:R-:W-:Y:S02]  /*0150*/  LEA.HI.X.SX32 R8, R3, RZ, 0x1, P0 ;  /* 0x000000ff03087211 */ /* 0x000fe400000f0eff */
[----:B----4-:R-:W-:-:S04]  /*0160*/  LEA R9, P0, R5, UR10, 0x3 ;  /* 0x0000000a05097c11 */ /* 0x010fc8000f8018ff */
[----:B------:R-:W-:Y:S02]  /*0170*/  LEA.HI.X R5, R5, UR11, R8, 0x3, P0 ;  /* 0x0000000b05057c11 */ /* 0x000fe400080f1c08 */
[----:B------:R-:W-:-:S04]  /*0180*/  LEA R8, P0, R6, R9, 0x3 ;  /* 0x0000000906087211 */ /* 0x000fc800078018ff */
[----:B------:R-:W-:-:S06]  /*0190*/  LEA.HI.X R9, R6, R5, R7, 0x3, P0 ;  /* 0x0000000506097211 */ /* 0x000fcc00000f1c07 */
[----:B------:R-:W5:Y:S01]  /*01a0*/  LD.E.128 R8, desc[UR8][R8.64] ;  /* 0x0000000808087980 */ /* 0x000f62000c101d00 */
[----:B------:R-:W-:-:S09]  /*01b0*/  UISETP.GE.AND UP0, UPT, UR7, 0x1, UPT ;  /* 0x000000010700788c */ /* 0x000fd2000bf06270 */
[----:B------:R-:W-:Y:S05]  /*01c0*/  BRA.U !UP0, `(.L_x_0) ;  /* 0x0000000508487547 */ /* 0x000fea000b800000 */
[----:B------:R-:W-:Y:S02]  /*01d0*/  UISETP.GE.U32.AND UP1, UPT, UR7, 0xd, UPT ;  /* 0x0000000d0700788c */ /* 0x000fe4000bf26070 */
[----:B------:R-:W-:Y:S01]  /*01e0*/  IMAD R14, R2, UR7, RZ ;  /* 0x00000007020e7c24 */ /* 0x000fe2000f8e02ff */
[----:B------:R-:W-:Y:S01]  /*01f0*/  UIADD3 UR4, UPT, UPT, UR7, -0x1, URZ ;  /* 0xffffffff07047890 */ /* 0x000fe2000fffe0ff */
[----:B------:R-:W-:-:S03]  /*0200*/  IMAD.SHL.U32 R13, R3, 0x8, RZ ;  /* 0x00000008030d7824 */ /* 0x000fc600078e00ff */
[----:B------:R-:W-:Y:S01]  /*0210*/  ULEA.HI UR5, UR4, 0x1, URZ, 0x1e ;  /* 0x0000000104057891 */ /* 0x000fe2000f8ff0ff */
[----:B------:R-:W-:Y:S02]  /*0220*/  SHF.L.U32 R14, R14, 0x3, RZ ;  /* 0x000000030e0e7819 */ /* 0x000fe400000006ff */
[----:B------:R-:W-:Y:S01]  /*0230*/  UMOV UR4, URZ ;  /* 0x000000ff00047c82 */ /* 0x000fe20008000000 */
[----:B------:R-:W-:-:S04]  /*0240*/  ULOP3.LUT UR6, UR5, 0x3, URZ, 0xc0, !UPT ;  /* 0x0000000305067892 */ /* 0x000fc8000f8ec0ff */
[----:B------:R-:W-:Y:S01]  /*0250*/  UISETP.NE.AND UP0, UPT, UR6, URZ, UPT ;  /* 0x000000ff0600728c */ /* 0x000fe2000bf05270 */
[----:B------:R-:W-:Y:S10]  /*0260*/  BRA.U !UP1, `(.L_x_1) ;  /* 0x0000000109b47547 */ /* 0x000ff4000b800000 */
[----:B------:R-:W-:Y:S01]  /*0270*/  LOP3.LUT R16, R0, 0x3, RZ, 0xc0, !PT ;  /* 0x0000000300107812 */ /* 0x000fe200078ec0ff */
[----:B------:R-:W-:Y:S01]  /*0280*/  IMAD.MOV.U32 R17, RZ, RZ, RZ ;  /* 0x000000ffff117224 */ /* 0x000fe200078e00ff */
[----:B------:R-:W-:Y:S01]  /*0290*/  ULOP3.LUT UR5, UR5, 0x7ffffffc, URZ, 0xc0, !UPT ;  /* 0x7ffffffc05057892 */ /* 0x000fe2000f8ec0ff */
[----:B------:R-:W-:Y:S01]  /*02a0*/  IMAD.MOV.U32 R5, RZ, RZ, R13 ;  /* 0x000000ffff057224 */ /* 0x000fe200078e000d */
[----:B------:R-:W-:Y:S01]  /*02b0*/  MOV R12, R14 ;  /* 0x0000000e000c7202 */ /* 0x000fe20000000f00 */
[----:B------:R-:W-:Y:S01]  /*02c0*/  IMAD.WIDE.U32 R16, R4, UR7, R16 ;  /* 0x0000000704107c25 */ /* 0x000fe2000f8e0010 */
[----:B------:R-:W-:Y:S01]  /*02d0*/  UIADD3 UR5, UPT, UPT, -UR5, URZ, URZ ;  /* 0x000000ff05057290 */ /* 0x000fe2000fffe1ff */
[----:B------:R-:W-:-:S03]  /*02e0*/  UMOV UR4, URZ ;  /* 0x000000ff00047c82 */ /* 0x000fc60008000000 */
[C---:B------:R-:W-:Y:S01]  /*02f0*/  SHF.L.U64.HI R15, R16.reuse, 0x3, R17 ;  /* 0x00000003100f7819 */ /* 0x040fe20000010211 */
[----:B------:R-:W-:-:S07]  /*0300*/  IMAD.SHL.U32 R16, R16, 0x8, RZ ;  /* 0x0000000810107824 */ /* 0x000fce00078e00ff */
.L_x_2:
[----:B------:R-:W0:Y:S08]  /*0310*/  LDC.64 R20, c[0x0][0x380] ;  /* 0x0000e000ff147b82 */ /* 0x000e300000000a00 */
[----:B-1----:R-:W1:Y:S01]  /*0320*/  LDC.64 R18, c[0x0][0x388] ;  /* 0x0000e200ff127b82 */ /* 0x002e620000000a00 */
[----:B0-----:R-:W-:-:S03]  /*0330*/  IMAD.WIDE.U32 R20, R5, 0x8, R20 ;  /* 0x0000000805147825 */ /* 0x001fc600078e0014 */
[----:B------:R-:W-:Y:S01]  /*0340*/  IADD3 R20, P0, PT, R20, R16, RZ ;  /* 0x0000001014147210 */ /* 0x000fe20007f1e0ff */
[----:B-1----:R-:W-:-:S04]  /*0350*/  IMAD.WIDE.U32 R18, R12, 0x8, R18 ;  /* 0x000000080c127825 */ /* 0x002fc800078e0012 */
[----:B------:R-:W-:Y:S01]  /*0360*/  IMAD.X R21, R21, 0x1, R15, P0 ;  /* 0x0000000115157824 */ /* 0x000fe200000e060f */
[----:B------:R-:W-:-:S04]  /*0370*/  IADD3 R18, P1, PT, R18, R16, RZ ;  /* 0x0000001012127210 */ /* 0x000fc80007f3e0ff */
[----:B------:R-:W2:Y:S01]  /*0380*/  LD.E.64 R28, desc[UR8][R20.64] ;  /* 0x00000008141c7980 */ /* 0x000ea2000c101b00 */
[----:B------:R-:W-:-:S05]  /*0390*/  IMAD.X R19, R19, 0x1, R15, P1 ;  /* 0x0000000113137824 */ /* 0x000fca00008e060f */
[----:B------:R-:W2:Y:S01]  /*03a0*/  LD.E.64 R26, desc[UR8][R18.64] ;  /* 0x00000008121a7980 */ /* 0x000ea2000c101b00 */
[----:B------:R-:W-:Y:S08]  /*03b0*/  BAR.SYNC.DEFER_BLOCKING 0x0 ;  /* 0x0000000000007b1d */ /* 0x000ff00000010000 */
[----:B------:R-:W-:Y:S06]  /*03c0*/  BAR.SYNC.DEFER_BLOCKING 0x0 ;  /* 0x0000000000007b1d */ /* 0x000fec0000010000 */
[----:B------:R-:W3:Y:S04]  /*03d0*/  LD.E.64 R24, desc[UR8][R20.64+0x20] ;  /* 0x0000200814187980 */ /* 0x000ee8000c101b00 */
[----:B------:R-:W3:Y:S01]  /*03e0*/  LD.E.64 R22, desc[UR8][R18.64+0x20] ;  /* 0x0000200812167980 */ /* 0x000ee2000c101b00 */
[----:B------:R-:W-:Y:S08]  /*03f0*/  BAR.SYNC.DEFER_BLOCKING 0x0 ;  /* 0x0000000000007b1d */ /* 0x000ff00000010000 */
[----:B------:R-:W-:Y:S06]  /*0400*/  BAR.SYNC.DEFER_BLOCKING 0x0 ;  /* 0x0000000000007b1d */ /* 0x000fec0000010000 */
[----:B--2--5:R0:W3:Y:S02]  /*0410*/  DMMA.8x8x4 R8, R28, R26, R8 ;  /* 0x0000001a1c08723f */ /* 0x0240e40000000008 */
[----:B0-----:R-:W2:Y:S04]  /*0420*/  LD.E.64 R28, desc[UR8][R20.64+0x40] ;  /* 0x00004008141c7980 */ /* 0x001ea8000c101b00 */
[----:B------:R-:W2:Y:S10]  /*0430*/  LD.E.64 R26, desc[UR8][R18.64+0x40] ;  /* 0x00004008121a7980 */ /* 0x000eb4000c101b00 */
[----:B---3--:R0:W2:Y:S01]  /*0440*/  DMMA.8x8x4 R8, R24, R22, R8 ;  /* 0x000000161808723f */ /* 0x0080a20000000008 */
[----:B------:R-:W-:Y:S08]  /*0450*/  BAR.SYNC.DEFER_BLOCKING 0x0 ;  /* 0x0000000000007b1d */ /* 0x000ff00000010000 */
[----:B------:R-:W-:Y:S06]  /*0460*/  BAR.SYNC.DEFER_BLOCKING 0x0 ;  /* 0x0000000000007b1d */ /* 0x000fec0000010000 */
[----:B0-----:R-:W3:Y:S04]  /*0470*/  LD.E.64 R22, desc[UR8][R20.64+0x60] ;  /* 0x0000600814167980 */ /* 0x001ee8000c101b00 */
[----:B------:R-:W3:Y:S01]  /*0480*/  LD.E.64 R24, desc[UR8][R18.64+0x60] ;  /* 0x0000600812187980 */ /* 0x000ee2000c101b00 */
[----:B------:R-:W-:-:S04]  /*0490*/  UIADD3 UR5, UPT, UPT, UR5, 0x4, URZ ;  /* 0x0000000405057890 */ /* 0x000fc8000fffe0ff */
[----:B------:R-:W-:Y:S01]  /*04a0*/  UISETP.NE.AND UP1, UPT, UR5, URZ, UPT ;  /* 0x000000ff0500728c */ /* 0x000fe2000bf25270 */
[----:B------:R-:W-:Y:S01]  /*04b0*/  IADD3 R5, PT, PT, R5, 0x10, RZ ;  /* 0x0000001005057810 */ /* 0x000fe20007ffe0ff */
[----:B------:R-:W-:Y:S01]  /*04c0*/  VIADD R12, R12, 0x10 ;  /* 0x000000100c0c7836 */ /* 0x000fe20000000000 */
[----:B------:R-:W-:Y:S01]  /*04d0*/  UIADD3 UR4, UPT, UPT, UR4, 0x10, URZ ;  /* 0x0000001004047890 */ /* 0x000fe2000fffe0ff */
[----:B------:R-:W-:Y:S08]  /*04e0*/  BAR.SYNC.DEFER_BLOCKING 0x0 ;  /* 0x0000000000007b1d */ /* 0x000ff00000010000 */
[----:B------:R-:W-:Y:S06]  /*04f0*/  BAR.SYNC.DEFER_BLOCKING 0x0 ;  /* 0x0000000000007b1d */ /* 0x000fec0000010000 */
[----:B--2---:R-:W3:-:S15]  /*0500*/  DMMA.8x8x4 R8, R28, R26, R8 ;  /* 0x0000001a1c08723f */ /* 0x004ede0000000008 */
[----:B------:R-:W-:-:S01]  /*0510*/  NOP ;  /* 0x0000000000007918 */ /* 0x000fc20000000000 */
[----:B---3--:R0:W1:Y:S02]  /*0520*/  DMMA.8x8x4 R8, R22, R24, R8 ;  /* 0x000000181608723f */ /* 0x0080640000000008 */
[----:B0-----:R-:W-:Y:S05]  /*0530*/  BRA.U UP1, `(.L_x_2) ;  /* 0xfffffffd01747547 */ /* 0x001fea000b83ffff */
.L_x_1:
[----:B------:R-:W-:Y:S05]  /*0540*/  BRA.U !UP0, `(.L_x_0) ;  /* 0x0000000108687547 */ /* 0x000fea000b800000 */
[----:B------:R-:W0:Y:S01]  /*0550*/  LDC.64 R16, c[0x0][0x380] ;  /* 0x0000e000ff107b82 */ /* 0x000e220000000a00 */
[----:B------:R-:W-:Y:S01]  /*0560*/  LOP3.LUT R20, R0, 0x3, RZ, 0xc0, !PT ;  /* 0x0000000300147812 */ /* 0x000fe200078ec0ff */
[----:B------:R-:W-:Y:S01]  /*0570*/  IMAD.MOV.U32 R21, RZ, RZ, RZ ;  /* 0x000000ffff157224 */ /* 0x000fe200078e00ff */
[----:B------:R-:W-:-:S03]  /*0580*/  UIADD3 UR6, UPT, UPT, -UR6, URZ, URZ ;  /* 0x000000ff06067290 */ /* 0x000fc6000fffe1ff */
[----:B------:R-:W-:Y:S02]  /*0590*/  IMAD.WIDE.U32 R4, R4, UR7, R20 ;  /* 0x0000000704047c25 */ /* 0x000fe4000f8e0014 */
[----:B------:R-:W2:Y:S02]  /*05a0*/  LDC.64 R18, c[0x0][0x388] ;  /* 0x0000e200ff127b82 */ /* 0x000ea40000000a00 */
[----:B------:R-:W-:Y:S01]  /*05b0*/  VIADD R21, R13, UR4 ;  /* 0x000000040d157c36 */ /* 0x000fe20008000000 */
[----:B------:R-:W-:Y:S01]  /*05c0*/  SHF.L.U64.HI R0, R4, 0x3, R5 ;  /* 0x0000000304007819 */ /* 0x000fe20000010205 */
[----:B------:R-:W-:Y:S01]  /*05d0*/  VIADD R5, R14, UR4 ;  /* 0x000000040e057c36 */ /* 0x000fe20008000000 */
[----:B------:R-:W-:-:S07]  /*05e0*/  SHF.L.U32 R4, R4, 0x3, RZ ;  /* 0x0000000304047819 */ /* 0x000fce00000006ff */
.L_x_3:
[----:B--2---:R-:W-:-:S04]  /*05f0*/  IMAD.WIDE.U32 R14, R5, 0x8, R18 ;  /* 0x00000008050e7825 */ /* 0x004fc800078e0012 */
[----:B0-----:R-:W-:Y:S01]  /*0600*/  IMAD.WIDE.U32 R12, R21, 0x8, R16 ;  /* 0x00000008150c7825 */ /* 0x001fe200078e0010 */
[-C--:B------:R-:W-:Y:S02]  /*0610*/  IADD3 R14, P1, PT, R14, R4.reuse, RZ ;  /* 0x000000040e0e7210 */ /* 0x080fe40007f3e0ff */
[----:B------:R-:W-:-:S03]  /*0620*/  IADD3 R12, P0, PT, R12, R4, RZ ;  /* 0x000000040c0c7210 */ /* 0x000fc60007f1e0ff */
[----:B------:R-:W-:Y:S01]  /*0630*/  IMAD.X R15, R15, 0x1, R0, P1 ;  /* 0x000000010f0f7824 */ /* 0x000fe200008e0600 */
[----:B------:R-:W-:-:S05]  /*0640*/  IADD3.X R13, PT, PT, R13, R0, RZ, P0, !PT ;  /* 0x000000000d0d7210 */ /* 0x000fca00007fe4ff */
[----:B------:R-:W1:Y:S04]  /*0650*/  LD.E.64 R14, desc[UR8][R14.64] ;  /* 0x000000080e0e7980 */ /* 0x000e68000c101b00 */
[----:B------:R-:W1:Y:S01]  /*0660*/  LD.E.64 R12, desc[UR8][R12.64] ;  /* 0x000000080c0c7980 */ /* 0x000e62000c101b00 */
[----:B------:R-:W-:-:S04]  /*0670*/  UIADD3 UR6, UPT, UPT, UR6, 0x1, URZ ;  /* 0x0000000106067890 */ /* 0x000fc8000fffe0ff */
[----:B------:R-:W-:Y:S01]  /*0680*/  UISETP.NE.AND UP0, UPT, UR6, URZ, UPT ;  /* 0x000000ff0600728c */ /* 0x000fe2000bf05270 */
[----:B------:R-:W-:Y:S01]  /*0690*/  VIADD R5, R5, 0x4 ;  /* 0x0000000405057836 */ /* 0x000fe20000000000 */
[----:B------:R-:W-:Y:S01]  /*06a0*/  IADD3 R21, PT, PT, R21, 0x4, RZ ;  /* 0x0000000415157810 */ /* 0x000fe20007ffe0ff */
[----:B------:R-:W-:Y:S08]  /*06b0*/  BAR.SYNC.DEFER_BLOCKING 0x0 ;  /* 0x0000000000007b1d */ /* 0x000ff00000010000 */
[----:B------:R-:W-:Y:S06]  /*06c0*/  BAR.SYNC.DEFER_BLOCKING 0x0 ;  /* 0x0000000000007b1d */ /* 0x000fec0000010000 */
[----:B-1--45:R3:W4:Y:S02]  /*06d0*/  DMMA.8x8x4 R8, R12, R14, R8 ;  /* 0x0000000e0c08723f */ /* 0x0327240000000008 */
[----:B---3--:R-:W-:Y:S05]  /*06e0*/  BRA.U UP0, `(.L_x_3) ;  /* 0xfffffffd00c07547 */ /* 0x008fea000b83ffff */
.L_x_0:
[----:B------:R-:W-:-:S05]  /*06f0*/  IMAD.SHL.U32 R3, R3, 0x8, RZ ;  /* 0x0000000803037824 */ /* 0x000fca00078e00ff */
[----:B------:R-:W-:-:S04]  /*0700*/  LEA R2, P0, R2, R3, 0x3 ;  /* 0x0000000302027211 */ /* 0x000fc800078018ff */
[----:B------:R-:W-:Y:S02]  /*0710*/  LEA.HI.X.SX32 R5, R3, RZ, 0x1, P0 ;  /* 0x000000ff03057211 */ /* 0x000fe400000f0eff */
[----:B------:R-:W-:-:S04]  /*0720*/  LEA R3, P0, R2, UR10, 0x3 ;  /* 0x0000000a02037c11 */ /* 0x000fc8000f8018ff */
[----:B------:R-:W-:Y:S02]  /*0730*/  LEA.HI.X R5, R2, UR11, R5, 0x3, P0 ;  /* 0x0000000b02057c11 */ /* 0x000fe400080f1c05 */
[----:B------:R-:W-:-:S04]  /*0740*/  LEA R2, P0, R6, R3, 0x3 ;  /* 0x0000000306027211 */ /* 0x000fc800078018ff */
[----:B------:R-:W-:-:S05]  /*0750*/  LEA.HI.X R3, R6, R5, R7, 0x3, P0 ;  /* 0x0000000506037211 */ /* 0x000fca00000f1c07 */
[----:B-1--45:R-:W-:Y:S01]  /*0760*/  ST.E.128 desc[UR8][R2.64], R8 ;  /* 0x0000000802007985 */ /* 0x032fe2000c101d08 */
[----:B------:R-:W-:Y:S05]  /*0770*/  EXIT ;  /* 0x000000000000794d */ /* 0x000fea0003800000 */
.L_x_4:
[----:B------:R-:W-:-:S00]  /*0780*/  BRA `(.L_x_4) ;  /* 0xfffffffc00fc7947 */ /* 0x000fc0000383ffff */
[----:B------:R-:W-:-:S00]  /*0790*/  NOP ;  /* 0x0000000000007918 */ /* 0x000fc00000000000 */
        /* <DEDUP_REMOVED lines=14> */
.L_x_5:


//--------------------- .nv.shared.reserved.0     --------------------------
	.section	.nv.shared.reserved.0,"aw",@nobits
	.weak		__nv_reservedSMEM_offset_0_alias
	.size		__nv_reservedSMEM_offset_0_alias, 0, 64
	.other		__nv_reservedSMEM_offset_0_alias,@"STO_CUDA_RESERVED_SHARED STV_DEFAULT"
__nv_reservedSMEM_offset_0_alias:
	.zero		0
	.zero		64


//--------------------- .nv.constant0._Z4multPdS_S_i --------------------------
	.section	.nv.constant0._Z4multPdS_S_i,"a",@progbits
	.sectionflags	@""
	.align	4
.nv.constant0._Z4multPdS_S_i:
	.zero		924


//--------------------- SYMBOLS --------------------------

	.type		.nv.reservedSmem.offset0,@object
	.size		.nv.reservedSmem.offset0,0x4
